//
// Generated by NVIDIA NVVM Compiler
//
// Compiler Build ID: CL-36424714
// Cuda compilation tools, release 13.0, V13.0.88
// Based on NVVM 20.0.0
//

.version 9.0
.target sm_100
.address_size 64

	// .globl	_Z13cudaMatrixMulPiS_S_
// _ZZ19cudaMatrixMulSharedPiS_S_E3SM2 has been demoted
// _ZZ19cudaMatrixMulSharedPiS_S_E3SM3 has been demoted

.visible .entry _Z13cudaMatrixMulPiS_S_(
	.param .u64 .ptr .align 1 _Z13cudaMatrixMulPiS_S__param_0,
	.param .u64 .ptr .align 1 _Z13cudaMatrixMulPiS_S__param_1,
	.param .u64 .ptr .align 1 _Z13cudaMatrixMulPiS_S__param_2
)
{
	.reg .b32 	%r<50>;
	.reg .b64 	%rd<31>;

	ld.param.u64 	%rd1, [_Z13cudaMatrixMulPiS_S__param_0];
	ld.param.u64 	%rd2, [_Z13cudaMatrixMulPiS_S__param_1];
	ld.param.u64 	%rd3, [_Z13cudaMatrixMulPiS_S__param_2];
	mov.u32 	%r1, %ntid.x;
	mov.u32 	%r2, %ctaid.x;
	mov.u32 	%r3, %tid.x;
	mad.lo.s32 	%r4, %r1, %r2, %r3;
	mul.hi.s32 	%r5, %r4, 1717986919;
	shr.u32 	%r6, %r5, 31;
	shr.s32 	%r7, %r5, 2;
	add.s32 	%r8, %r7, %r6;
	mul.lo.s32 	%r9, %r8, 10;
	sub.s32 	%r10, %r4, %r9;
	cvta.to.global.u64 	%rd4, %rd2;
	cvta.to.global.u64 	%rd5, %rd3;
	mul.wide.s32 	%rd6, %r9, 4;
	add.s64 	%rd7, %rd4, %rd6;
	ld.global.u32 	%r11, [%rd7];
	mul.wide.s32 	%rd8, %r10, 4;
	add.s64 	%rd9, %rd5, %rd8;
	ld.global.u32 	%r12, [%rd9];
	mul.lo.s32 	%r13, %r12, %r11;
	ld.global.u32 	%r14, [%rd7+4];
	add.s32 	%r15, %r10, 10;
	mul.wide.u32 	%rd10, %r15, 4;
	add.s64 	%rd11, %rd5, %rd10;
	ld.global.u32 	%r16, [%rd11];
	mad.lo.s32 	%r17, %r16, %r14, %r13;
	ld.global.u32 	%r18, [%rd7+8];
	add.s32 	%r19, %r10, 20;
	mul.wide.u32 	%rd12, %r19, 4;
	add.s64 	%rd13, %rd5, %rd12;
	ld.global.u32 	%r20, [%rd13];
	mad.lo.s32 	%r21, %r20, %r18, %r17;
	ld.global.u32 	%r22, [%rd7+12];
	add.s32 	%r23, %r10, 30;
	mul.wide.u32 	%rd14, %r23, 4;
	add.s64 	%rd15, %rd5, %rd14;
	ld.global.u32 	%r24, [%rd15];
	mad.lo.s32 	%r25, %r24, %r22, %r21;
	ld.global.u32 	%r26, [%rd7+16];
	add.s32 	%r27, %r10, 40;
	mul.wide.u32 	%rd16, %r27, 4;
	add.s64 	%rd17, %rd5, %rd16;
	ld.global.u32 	%r28, [%rd17];
	mad.lo.s32 	%r29, %r28, %r26, %r25;
	ld.global.u32 	%r30, [%rd7+20];
	add.s32 	%r31, %r10, 50;
	mul.wide.u32 	%rd18, %r31, 4;
	add.s64 	%rd19, %rd5, %rd18;
	ld.global.u32 	%r32, [%rd19];
	mad.lo.s32 	%r33, %r32, %r30, %r29;
	ld.global.u32 	%r34, [%rd7+24];
	add.s32 	%r35, %r10, 60;
	mul.wide.u32 	%rd20, %r35, 4;
	add.s64 	%rd21, %rd5, %rd20;
	ld.global.u32 	%r36, [%rd21];
	mad.lo.s32 	%r37, %r36, %r34, %r33;
	ld.global.u32 	%r38, [%rd7+28];
	add.s32 	%r39, %r10, 70;
	mul.wide.u32 	%rd22, %r39, 4;
	add.s64 	%rd23, %rd5, %rd22;
	ld.global.u32 	%r40, [%rd23];
	mad.lo.s32 	%r41, %r40, %r38, %r37;
	ld.global.u32 	%r42, [%rd7+32];
	add.s32 	%r43, %r10, 80;
	mul.wide.u32 	%rd24, %r43, 4;
	add.s64 	%rd25, %rd5, %rd24;
	ld.global.u32 	%r44, [%rd25];
	mad.lo.s32 	%r45, %r44, %r42, %r41;
	ld.global.u32 	%r46, [%rd7+36];
	add.s32 	%r47, %r10, 90;
	mul.wide.u32 	%rd26, %r47, 4;
	add.s64 	%rd27, %rd5, %rd26;
	ld.global.u32 	%r48, [%rd27];
	mad.lo.s32 	%r49, %r48, %r46, %r45;
	cvta.to.global.u64 	%rd28, %rd1;
	mul.wide.s32 	%rd29, %r4, 4;
	add.s64 	%rd30, %rd28, %rd29;
	st.global.u32 	[%rd30], %r49;
	ret;

}
	// .globl	_Z19cudaMatrixMulSharedPiS_S_
.visible .entry _Z19cudaMatrixMulSharedPiS_S_(
	.param .u64 .ptr .align 1 _Z19cudaMatrixMulSharedPiS_S__param_0,
	.param .u64 .ptr .align 1 _Z19cudaMatrixMulSharedPiS_S__param_1,
	.param .u64 .ptr .align 1 _Z19cudaMatrixMulSharedPiS_S__param_2
)
{
	.reg .b32 	%r<50>;
	.reg .b64 	%rd<11>;
	// demoted variable
	.shared .align 4 .b8 _ZZ19cudaMatrixMulSharedPiS_S_E3SM2[4096];
	// demoted variable
	.shared .align 4 .b8 _ZZ19cudaMatrixMulSharedPiS_S_E3SM3[4096];
	ld.param.u64 	%rd1, [_Z19cudaMatrixMulSharedPiS_S__param_0];
	ld.param.u64 	%rd2, [_Z19cudaMatrixMulSharedPiS_S__param_1];
	ld.param.u64 	%rd3, [_Z19cudaMatrixMulSharedPiS_S__param_2];
	cvta.to.global.u64 	%rd4, %rd3;
	cvta.to.global.u64 	%rd5, %rd2;
	mov.u32 	%r1, %tid.x;
	mov.u32 	%r2, %ctaid.x;
	mov.u32 	%r3, %ntid.x;
	mad.lo.s32 	%r4, %r2, %r3, %r1;
	mul.wide.u32 	%rd6, %r4, 4;
	add.s64 	%rd7, %rd5, %rd6;
	ld.global.u32 	%r5, [%rd7];
	shl.b32 	%r6, %r1, 2;
	mov.u32 	%r7, _ZZ19cudaMatrixMulSharedPiS_S_E3SM2;
	add.s32 	%r8, %r7, %r6;
	st.shared.u32 	[%r8], %r5;
	add.s64 	%rd8, %rd4, %rd6;
	ld.global.u32 	%r9, [%rd8];
	mov.u32 	%r10, _ZZ19cudaMatrixMulSharedPiS_S_E3SM3;
	add.s32 	%r11, %r10, %r6;
	st.shared.u32 	[%r11], %r9;
	bar.sync 	0;
	mul.hi.u32 	%r12, %r4, -858993459;
	shr.u32 	%r13, %r12, 3;
	mul.lo.s32 	%r14, %r13, 10;
	sub.s32 	%r15, %r4, %r14;
	shl.b32 	%r16, %r14, 2;
	add.s32 	%r17, %r7, %r16;
	ld.shared.u32 	%r18, [%r17];
	shl.b32 	%r19, %r15, 2;
	add.s32 	%r20, %r10, %r19;
	ld.shared.u32 	%r21, [%r20];
	mul.lo.s32 	%r22, %r21, %r18;
	ld.shared.u32 	%r23, [%r17+4];
	ld.shared.u32 	%r24, [%r20+40];
	mad.lo.s32 	%r25, %r24, %r23, %r22;
	ld.shared.u32 	%r26, [%r17+8];
	ld.shared.u32 	%r27, [%r20+80];
	mad.lo.s32 	%r28, %r27, %r26, %r25;
	ld.shared.u32 	%r29, [%r17+12];
	ld.shared.u32 	%r30, [%r20+120];
	mad.lo.s32 	%r31, %r30, %r29, %r28;
	ld.shared.u32 	%r32, [%r17+16];
	ld.shared.u32 	%r33, [%r20+160];
	mad.lo.s32 	%r34, %r33, %r32, %r31;
	ld.shared.u32 	%r35, [%r17+20];
	ld.shared.u32 	%r36, [%r20+200];
	mad.lo.s32 	%r37, %r36, %r35, %r34;
	ld.shared.u32 	%r38, [%r17+24];
	ld.shared.u32 	%r39, [%r20+240];
	mad.lo.s32 	%r40, %r39, %r38, %r37;
	ld.shared.u32 	%r41, [%r17+28];
	ld.shared.u32 	%r42, [%r20+280];
	mad.lo.s32 	%r43, %r42, %r41, %r40;
	ld.shared.u32 	%r44, [%r17+32];
	ld.shared.u32 	%r45, [%r20+320];
	mad.lo.s32 	%r46, %r45, %r44, %r43;
	ld.shared.u32 	%r47, [%r17+36];
	ld.shared.u32 	%r48, [%r20+360];
	mad.lo.s32 	%r49, %r48, %r47, %r46;
	cvta.to.global.u64 	%rd9, %rd1;
	add.s64 	%rd10, %rd9, %rd6;
	st.global.u32 	[%rd10], %r49;
	ret;

}


// ===== COMPILED SASS (sm_100) =====

	.target	sm_100

	.elftype	@"ET_EXEC"


//--------------------- .note.nv.tkinfo           --------------------------
	.section	.note.nv.tkinfo,"",@"SHT_NOTE"
	.sectionflags	@"SHF_NOTE_NV_TKINFO"
	.tkinfo
        /*0018*/ 	.word	0x00000002
        /*0030*/ 	.string	""
        /*0030*/ 	.string	"ptxas"
        /*0030*/ 	.string	"Cuda compilation tools, release 13.0, V13.0.88"
        /*0030*/ 	.string	"Build cuda_13.0.r13.0/compiler.36424714_0"
        /*0030*/ 	.string	"-arch sm_100 -m 64 "



//--------------------- .note.nv.cuinfo           --------------------------
	.section	.note.nv.cuinfo,"",@"SHT_NOTE"
	.sectionflags	@"SHF_NOTE_NV_CUINFO"
        /*0018*/ 	.short	0x0002
        /*001a*/ 	.short	0x0064
        /*001c*/ 	.short	0x0082
	.zero		2


//--------------------- .nv.info                  --------------------------
	.section	.nv.info,"",@"SHT_CUDA_INFO"
	.align	4


	//----- nvinfo : EIATTR_REGCOUNT
	.align		4
        /*0000*/ 	.byte	0x04, 0x2f
        /*0002*/ 	.short	(.L_1 - .L_0)
	.align		4
.L_0:
        /*0004*/ 	.word	index@(_Z13cudaMatrixMulPiS_S_)
        /*0008*/ 	.word	0x00000020


	//----- nvinfo : EIATTR_FRAME_SIZE
	.align		4
.L_1:
        /*000c*/ 	.byte	0x04, 0x11
        /*000e*/ 	.short	(.L_3 - .L_2)
	.align		4
.L_2:
        /*0010*/ 	.word	index@(_Z13cudaMatrixMulPiS_S_)
        /*0014*/ 	.word	0x00000000


	//----- nvinfo : EIATTR_REGCOUNT
	.align		4
.L_3:
        /*0018*/ 	.byte	0x04, 0x2f
        /*001a*/ 	.short	(.L_5 - .L_4)
	.align		4
.L_4:
        /*001c*/ 	.word	index@(_Z19cudaMatrixMulSharedPiS_S_)
        /*0020*/ 	.word	0x0000001a


	//----- nvinfo : EIATTR_FRAME_SIZE
	.align		4
.L_5:
        /*0024*/ 	.byte	0x04, 0x11
        /*0026*/ 	.short	(.L_7 - .L_6)
	.align		4
.L_6:
        /*0028*/ 	.word	index@(_Z19cudaMatrixMulSharedPiS_S_)
        /*002c*/ 	.word	0x00000000


	//----- nvinfo : EIATTR_MIN_STACK_SIZE
	.align		4
.L_7:
        /*0030*/ 	.byte	0x04, 0x12
        /*0032*/ 	.short	(.L_9 - .L_8)
	.align		4
.L_8:
        /*0034*/ 	.word	index@(_Z19cudaMatrixMulSharedPiS_S_)
        /*0038*/ 	.word	0x00000000


	//----- nvinfo : EIATTR_MIN_STACK_SIZE
	.align		4
.L_9:
        /*003c*/ 	.byte	0x04, 0x12
        /*003e*/ 	.short	(.L_11 - .L_10)
	.align		4
.L_10:
        /*0040*/ 	.word	index@(_Z13cudaMatrixMulPiS_S_)
        /*0044*/ 	.word	0x00000000
.L_11:


//--------------------- .nv.compat                --------------------------
	.section	.nv.compat,"",@"SHT_CUDA_COMPAT_INFO"
	.align	4
        /*0000*/ 	.byte	0x02, 0x09, 0x00, 0x00, 0x02, 0x02, 0x01, 0x00, 0x02, 0x05, 0x05, 0x00, 0x03, 0x07, 0x01, 0x01
        /*0010*/ 	.byte	0x02, 0x03, 0x00, 0x00, 0x02, 0x06, 0x01, 0x00, 0x04, 0x0b, 0x08, 0x00, 0x09, 0x00, 0x00, 0x00
        /*0020*/ 	.byte	0x00, 0x00, 0x00, 0x00


//--------------------- .nv.info._Z19cudaMatrixMulSharedPiS_S_ --------------------------
	.section	.nv.info._Z19cudaMatrixMulSharedPiS_S_,"",@"SHT_CUDA_INFO"
	.sectionflags	@""
	.align	4


	//----- nvinfo : EIATTR_CUDA_API_VERSION
	.align		4
        /*0000*/ 	.byte	0x04, 0x37
        /*0002*/ 	.short	(.L_13 - .L_12)
.L_12:
        /*0004*/ 	.word	0x00000082


	//----- nvinfo : EIATTR_KPARAM_INFO
	.align		4
.L_13:
        /*0008*/ 	.byte	0x04, 0x17
        /*000a*/ 	.short	(.L_15 - .L_14)
.L_14:
        /*000c*/ 	.word	0x00000000
        /*0010*/ 	.short	0x0002
        /*0012*/ 	.short	0x0010
        /*0014*/ 	.byte	0x00, 0xf5, 0x21, 0x00


	//----- nvinfo : EIATTR_KPARAM_INFO
	.align		4
.L_15:
        /*0018*/ 	.byte	0x04, 0x17
        /*001a*/ 	.short	(.L_17 - .L_16)
.L_16:
        /*001c*/ 	.word	0x00000000
        /*0020*/ 	.short	0x0001
        /*0022*/ 	.short	0x0008
        /*0024*/ 	.byte	0x00, 0xf5, 0x21, 0x00


	//----- nvinfo : EIATTR_KPARAM_INFO
	.align		4
.L_17:
        /*0028*/ 	.byte	0x04, 0x17
        /*002a*/ 	.short	(.L_19 - .L_18)
.L_18:
        /*002c*/ 	.word	0x00000000
        /*0030*/ 	.short	0x0000
        /*0032*/ 	.short	0x0000
        /*0034*/ 	.byte	0x00, 0xf5, 0x21, 0x00


	//----- nvinfo : EIATTR_SPARSE_MMA_MASK
	.align		4
.L_19:
        /*0038*/ 	.byte	0x03, 0x50
        /*003a*/ 	.short	0x0000


	//----- nvinfo : EIATTR_MAXREG_COUNT
	.align		4
        /*003c*/ 	.byte	0x03, 0x1b
        /*003e*/ 	.short	0x00ff


	//----- nvinfo : EIATTR_NUM_BARRIERS
	.align		4
        /*0040*/ 	.byte	0x02, 0x4c
        /*0042*/ 	.byte	0x01
	.zero		1


	//----- nvinfo : EIATTR_MERCURY_ISA_VERSION
	.align		4
        /*0044*/ 	.byte	0x03, 0x5f
        /*0046*/ 	.short	0x0101


	//----- nvinfo : EIATTR_VRC_CTA_INIT_COUNT
	.align		4
        /*0048*/ 	.byte	0x02, 0x4a
	.zero		1
	.zero		1


	//----- nvinfo : EIATTR_EXIT_INSTR_OFFSETS
	.align		4
        /*004c*/ 	.byte	0x04, 0x1c
        /*004e*/ 	.short	(.L_21 - .L_20)


	//   ....[0]....
.L_20:
        /*0050*/ 	.word	0x00000370


	//----- nvinfo : EIATTR_CBANK_PARAM_SIZE
	.align		4
.L_21:
        /*0054*/ 	.byte	0x03, 0x19
        /*0056*/ 	.short	0x0018


	//----- nvinfo : EIATTR_PARAM_CBANK
	.align		4
        /*0058*/ 	.byte	0x04, 0x0a
        /*005a*/ 	.short	(.L_23 - .L_22)
	.align		4
.L_22:
        /*005c*/ 	.word	index@(.nv.constant0._Z19cudaMatrixMulSharedPiS_S_)
        /*0060*/ 	.short	0x0380
        /*0062*/ 	.short	0x0018


	//----- nvinfo : EIATTR_SW_WAR
	.align		4
.L_23:
        /*0064*/ 	.byte	0x04, 0x36
        /*0066*/ 	.short	(.L_25 - .L_24)
.L_24:
        /*0068*/ 	.word	0x00000008
.L_25:


//--------------------- .nv.info._Z13cudaMatrixMulPiS_S_ --------------------------
	.section	.nv.info._Z13cudaMatrixMulPiS_S_,"",@"SHT_CUDA_INFO"
	.sectionflags	@""
	.align	4


	//----- nvinfo : EIATTR_CUDA_API_VERSION
	.align		4
        /*0000*/ 	.byte	0x04, 0x37
        /*0002*/ 	.short	(.L_27 - .L_26)
.L_26:
        /*0004*/ 	.word	0x00000082


	//----- nvinfo : EIATTR_KPARAM_INFO
	.align		4
.L_27:
        /*0008*/ 	.byte	0x04, 0x17
        /*000a*/ 	.short	(.L_29 - .L_28)
.L_28:
        /*000c*/ 	.word	0x00000000
        /*0010*/ 	.short	0x0002
        /*0012*/ 	.short	0x0010
        /*0014*/ 	.byte	0x00, 0xf5, 0x21, 0x00


	//----- nvinfo : EIATTR_KPARAM_INFO
	.align		4
.L_29:
        /*0018*/ 	.byte	0x04, 0x17
        /*001a*/ 	.short	(.L_31 - .L_30)
.L_30:
        /*001c*/ 	.word	0x00000000
        /*0020*/ 	.short	0x0001
        /*0022*/ 	.short	0x0008
        /*0024*/ 	.byte	0x00, 0xf5, 0x21, 0x00


	//----- nvinfo : EIATTR_KPARAM_INFO
	.align		4
.L_31:
        /*0028*/ 	.byte	0x04, 0x17
        /*002a*/ 	.short	(.L_33 - .L_32)
.L_32:
        /*002c*/ 	.word	0x00000000
        /*0030*/ 	.short	0x0000
        /*0032*/ 	.short	0x0000
        /*0034*/ 	.byte	0x00, 0xf5, 0x21, 0x00


	//----- nvinfo : EIATTR_SPARSE_MMA_MASK
	.align		4
.L_33:
        /*0038*/ 	.byte	0x03, 0x50
        /*003a*/ 	.short	0x0000


	//----- nvinfo : EIATTR_MAXREG_COUNT
	.align		4
        /*003c*/ 	.byte	0x03, 0x1b
        /*003e*/ 	.short	0x00ff


	//----- nvinfo : EIATTR_MERCURY_ISA_VERSION
	.align		4
        /*0040*/ 	.byte	0x03, 0x5f
        /*0042*/ 	.short	0x0101


	//----- nvinfo : EIATTR_VRC_CTA_INIT_COUNT
	.align		4
        /*0044*/ 	.byte	0x02, 0x4a
	.zero		1
	.zero		1


	//----- nvinfo : EIATTR_EXIT_INSTR_OFFSETS
	.align		4
        /*0048*/ 	.byte	0x04, 0x1c
        /*004a*/ 	.short	(.L_35 - .L_34)


	//   ....[0]....
.L_34:
        /*004c*/ 	.word	0x00000420


	//----- nvinfo : EIATTR_CBANK_PARAM_SIZE
	.align		4
.L_35:
        /*0050*/ 	.byte	0x03, 0x19
        /*0052*/ 	.short	0x0018


	//----- nvinfo : EIATTR_PARAM_CBANK
	.align		4
        /*0054*/ 	.byte	0x04, 0x0a
        /*0056*/ 	.short	(.L_37 - .L_36)
	.align		4
.L_36:
        /*0058*/ 	.word	index@(.nv.constant0._Z13cudaMatrixMulPiS_S_)
        /*005c*/ 	.short	0x0380
        /*005e*/ 	.short	0x0018


	//----- nvinfo : EIATTR_SW_WAR
	.align		4
.L_37:
        /*0060*/ 	.byte	0x04, 0x36
        /*0062*/ 	.short	(.L_39 - .L_38)
.L_38:
        /*0064*/ 	.word	0x00000008
.L_39:


//--------------------- .nv.callgraph             --------------------------
	.section	.nv.callgraph,"",@"SHT_CUDA_CALLGRAPH"
	.align	4
	.sectionentsize	8
	.align		4
        /*0000*/ 	.word	0x00000000
	.align		4
        /*0004*/ 	.word	0xffffffff
	.align		4
        /*0008*/ 	.word	0x00000000
	.align		4
        /*000c*/ 	.word	0xfffffffe
	.align		4
        /*0010*/ 	.word	0x00000000
	.align		4
        /*0014*/ 	.word	0xfffffffd
	.align		4
        /*0018*/ 	.word	0x00000000
	.align		4
        /*001c*/ 	.word	0xfffffffc


//--------------------- .text._Z19cudaMatrixMulSharedPiS_S_ --------------------------
	.section	.text._Z19cudaMatrixMulSharedPiS_S_,"ax",@progbits
	.align	128
        .global         _Z19cudaMatrixMulSharedPiS_S_
        .type           _Z19cudaMatrixMulSharedPiS_S_,@function
        .size           _Z19cudaMatrixMulSharedPiS_S_,(.L_x_2 - _Z19cudaMatrixMulSharedPiS_S_)
        .other          _Z19cudaMatrixMulSharedPiS_S_,@"STO_CUDA_ENTRY STV_DEFAULT"
_Z19cudaMatrixMulSharedPiS_S_:
.text._Z19cudaMatrixMulSharedPiS_S_:
[----:B------:R-:W-:Y:S01]  /*0000*/  LDC R1, c[0x0][0x37c] ;  /* 0x0000df00ff017b82 */ /* 0x000fe20000000800 */
[----:B------:R-:W0:Y:S07]  /*0010*/  S2R R13, SR_TID.X ;  /* 0x00000000000d7919 */ /* 0x000e2e0000002100 */
[----:B------:R-:W0:Y:S01]  /*0020*/  S2UR UR6, SR_CTAID.X ;  /* 0x00000000000679c3 */ /* 0x000e220000002500 */
[----:B------:R-:W1:Y:S07]  /*0030*/  LDCU.64 UR4, c[0x0][0x358] ;  /* 0x00006b00ff0477ac */ /* 0x000e6e0008000a00 */
[----:B------:R-:W0:Y:S08]  /*0040*/  LDC R0, c[0x0][0x360] ;  /* 0x0000d800ff007b82 */ /* 0x000e300000000800 */
[----:B------:R-:W2:Y:S08]  /*0050*/  LDC.64 R2, c[0x0][0x388] ;  /* 0x0000e200ff027b82 */ /* 0x000eb00000000a00 */
[----:B------:R-:W3:Y:S01]  /*0060*/  LDC.64 R4, c[0x0][0x390] ;  /* 0x0000e400ff047b82 */ /* 0x000ee20000000a00 */
[----:B0-----:R-:W-:-:S04]  /*0070*/  IMAD R0, R0, UR6, R13 ;  /* 0x0000000600007c24 */ /* 0x001fc8000f8e020d */
[----:B--2---:R-:W-:-:S05]  /*0080*/  IMAD.WIDE.U32 R2, R0, 0x4, R2 ;  /* 0x0000000400027825 */ /* 0x004fca00078e0002 */
[----:B-1----:R-:W2:Y:S01]  /*0090*/  LDG.E R6, desc[UR4][R2.64] ;  /* 0x0000000402067981 */ /* 0x002ea2000c1e1900 */
[----:B---3--:R-:W-:-:S05]  /*00a0*/  IMAD.WIDE.U32 R4, R0, 0x4, R4 ;  /* 0x0000000400047825 */ /* 0x008fca00078e0004 */
[----:B------:R-:W3:Y:S01]  /*00b0*/  LDG.E R8, desc[UR4][R4.64] ;  /* 0x0000000404087981 */ /* 0x000ee2000c1e1900 */
[----:B------:R-:W0:Y:S01]  /*00c0*/  S2R R12, SR_CgaCtaId ;  /* 0x00000000000c7919 */ /* 0x000e220000008800 */
[----:B------:R-:W-:Y:S01]  /*00d0*/  MOV R7, 0x400 ;  /* 0x0000040000077802 */ /* 0x000fe20000000f00 */
[----:B------:R-:W-:-:S03]  /*00e0*/  IMAD.HI.U32 R10, R0, -0x33333333, RZ ;  /* 0xcccccccd000a7827 */ /* 0x000fc600078e00ff */
[----:B------:R-:W-:Y:S02]  /*00f0*/  IADD3 R9, PT, PT, R7, 0x1000, RZ ;  /* 0x0000100007097810 */ /* 0x000fe40007ffe0ff */
[----:B------:R-:W-:Y:S02]  /*0100*/  SHF.R.U32.HI R11, RZ, 0x3, R10 ;  /* 0x00000003ff0b7819 */ /* 0x000fe4000001160a */
[C---:B0-----:R-:W-:Y:S02]  /*0110*/  LEA R7, R12.reuse, R7, 0x18 ;  /* 0x000000070c077211 */ /* 0x041fe400078ec0ff */
[----:B------:R-:W-:Y:S02]  /*0120*/  LEA R10, R12, R9, 0x18 ;  /* 0x000000090c0a7211 */ /* 0x000fe400078ec0ff */
[C---:B------:R-:W-:Y:S02]  /*0130*/  LEA R9, R13.reuse, R7, 0x2 ;  /* 0x000000070d097211 */ /* 0x040fe400078e10ff */
[----:B------:R-:W-:Y:S01]  /*0140*/  LEA R13, R13, R10, 0x2 ;  /* 0x0000000a0d0d7211 */ /* 0x000fe200078e10ff */
[----:B------:R-:W-:-:S02]  /*0150*/  IMAD R15, R11, -0xa, R0 ;  /* 0xfffffff60b0f7824 */ /* 0x000fc400078e0200 */
[----:B------:R-:W-:-:S03]  /*0160*/  IMAD R17, R11, 0x28, R7 ;  /* 0x000000280b117824 */ /* 0x000fc600078e0207 */
[----:B------:R-:W-:Y:S01]  /*0170*/  LEA R18, R15, R10, 0x2 ;  /* 0x0000000a0f127211 */ /* 0x000fe200078e10ff */
[----:B--2---:R-:W-:Y:S04]  /*0180*/  STS [R9], R6 ;  /* 0x0000000609007388 */ /* 0x004fe80000000800 */
[----:B---3--:R-:W-:Y:S01]  /*0190*/  STS [R13], R8 ;  /* 0x000000080d007388 */ /* 0x008fe20000000800 */
[----:B------:R-:W-:Y:S06]  /*01a0*/  BAR.SYNC.DEFER_BLOCKING 0x0 ;  /* 0x0000000000007b1d */ /* 0x000fec0000010000 */
[----:B------:R-:W-:Y:S04]  /*01b0*/  LDS R19, [R18] ;  /* 0x0000000012137984 */ /* 0x000fe80000000800 */
[----:B------:R-:W0:Y:S04]  /*01c0*/  LDS.64 R10, [R17] ;  /* 0x00000000110a7984 */ /* 0x000e280000000a00 */
[----:B------:R-:W1:Y:S04]  /*01d0*/  LDS R20, [R18+0x28] ;  /* 0x0000280012147984 */ /* 0x000e680000000800 */
[----:B------:R-:W-:Y:S04]  /*01e0*/  LDS R21, [R18+0x50] ;  /* 0x0000500012157984 */ /* 0x000fe80000000800 */
[----:B------:R-:W2:Y:S04]  /*01f0*/  LDS.64 R2, [R17+0x8] ;  /* 0x0000080011027984 */ /* 0x000ea80000000a00 */
[----:B------:R-:W3:Y:S04]  /*0200*/  LDS R22, [R18+0x78] ;  /* 0x0000780012167984 */ /* 0x000ee80000000800 */
[----:B------:R-:W-:Y:S04]  /*0210*/  LDS R23, [R18+0xa0] ;  /* 0x0000a00012177984 */ /* 0x000fe80000000800 */
[----:B------:R-:W4:Y:S04]  /*0220*/  LDS.64 R4, [R17+0x10] ;  /* 0x0000100011047984 */ /* 0x000f280000000a00 */
[----:B------:R-:W5:Y:S04]  /*0230*/  LDS R16, [R18+0xc8] ;  /* 0x0000c80012107984 */ /* 0x000f680000000800 */
[----:B------:R-:W-:Y:S04]  /*0240*/  LDS R15, [R18+0xf0] ;  /* 0x0000f000120f7984 */ /* 0x000fe80000000800 */
[----:B------:R-:W5:Y:S04]  /*0250*/  LDS.64 R6, [R17+0x18] ;  /* 0x0000180011067984 */ /* 0x000f680000000a00 */
[----:B------:R-:W5:Y:S04]  /*0260*/  LDS R14, [R18+0x118] ;  /* 0x00011800120e7984 */ /* 0x000f680000000800 */
[----:B------:R-:W-:Y:S04]  /*0270*/  LDS R13, [R18+0x140] ;  /* 0x00014000120d7984 */ /* 0x000fe80000000800 */
[----:B------:R-:W5:Y:S04]  /*0280*/  LDS.64 R8, [R17+0x20] ;  /* 0x0000200011087984 */ /* 0x000f680000000a00 */
[----:B------:R-:W5:Y:S01]  /*0290*/  LDS R12, [R18+0x168] ;  /* 0x00016800120c7984 */ /* 0x000f620000000800 */
[----:B0-----:R-:W-:-:S04]  /*02a0*/  IMAD R10, R10, R19, RZ ;  /* 0x000000130a0a7224 */ /* 0x001fc800078e02ff */
[----:B-1----:R-:W-:-:S04]  /*02b0*/  IMAD R11, R20, R11, R10 ;  /* 0x0000000b140b7224 */ /* 0x002fc800078e020a */
[----:B--2---:R-:W-:Y:S02]  /*02c0*/  IMAD R2, R2, R21, R11 ;  /* 0x0000001502027224 */ /* 0x004fe400078e020b */
[----:B------:R-:W0:Y:S02]  /*02d0*/  LDC.64 R10, c[0x0][0x380] ;  /* 0x0000e000ff0a7b82 */ /* 0x000e240000000a00 */
[----:B---3--:R-:W-:-:S04]  /*02e0*/  IMAD R3, R22, R3, R2 ;  /* 0x0000000316037224 */ /* 0x008fc800078e0202 */
[----:B----4-:R-:W-:-:S04]  /*02f0*/  IMAD R3, R4, R23, R3 ;  /* 0x0000001704037224 */ /* 0x010fc800078e0203 */
[----:B-----5:R-:W-:-:S04]  /*0300*/  IMAD R3, R16, R5, R3 ;  /* 0x0000000510037224 */ /* 0x020fc800078e0203 */
[----:B------:R-:W-:-:S04]  /*0310*/  IMAD R3, R6, R15, R3 ;  /* 0x0000000f06037224 */ /* 0x000fc800078e0203 */
[----:B------:R-:W-:-:S04]  /*0320*/  IMAD R3, R14, R7, R3 ;  /* 0x000000070e037224 */ /* 0x000fc800078e0203 */
[----:B------:R-:W-:Y:S02]  /*0330*/  IMAD R3, R8, R13, R3 ;  /* 0x0000000d08037224 */ /* 0x000fe400078e0203 */
[----:B0-----:R-:W-:-:S04]  /*0340*/  IMAD.WIDE.U32 R10, R0, 0x4, R10 ;  /* 0x00000004000a7825 */ /* 0x001fc800078e000a */
[----:B------:R-:W-:-:S05]  /*0350*/  IMAD R3, R12, R9, R3 ;  /* 0x000000090c037224 */ /* 0x000fca00078e0203 */
[----:B------:R-:W-:Y:S01]  /*0360*/  STG.E desc[UR4][R10.64], R3 ;  /* 0x000000030a007986 */ /* 0x000fe2000c101904 */
[----:B------:R-:W-:Y:S05]  /*0370*/  EXIT ;  /* 0x000000000000794d */ /* 0x000fea0003800000 */
.L_x_0:
[----:B------:R-:W-:-:S00]  /*0380*/  BRA `(.L_x_0) ;  /* 0xfffffffc00fc7947 */ /* 0x000fc0000383ffff */
[----:B------:R-:W-:-:S00]  /*0390*/  NOP ;  /* 0x0000000000007918 */ /* 0x000fc00000000000 */
        /* <DEDUP_REMOVED lines=14> */
.L_x_2:


//--------------------- .text._Z13cudaMatrixMulPiS_S_ --------------------------
	.section	.text._Z13cudaMatrixMulPiS_S_,"ax",@progbits
	.align	128
        .global         _Z13cudaMatrixMulPiS_S_
        .type           _Z13cudaMatrixMulPiS_S_,@function
        .size           _Z13cudaMatrixMulPiS_S_,(.L_x_3 - _Z13cudaMatrixMulPiS_S_)
        .other          _Z13cudaMatrixMulPiS_S_,@"STO_CUDA_ENTRY STV_DEFAULT"
_Z13cudaMatrixMulPiS_S_:
.text._Z13cudaMatrixMulPiS_S_:
[----:B------:R-:W-:Y:S01]  /*0000*/  LDC R1, c[0x0][0x37c] ;  /* 0x0000df00ff017b82 */ /* 0x000fe20000000800 */
[----:B------:R-:W0:Y:S01]  /*0010*/  S2R R15, SR_CTAID.X ;  /* 0x00000000000f7919 */ /* 0x000e220000002500 */
[----:B------:R-:W0:Y:S06]  /*0020*/  LDCU UR4, c[0x0][0x360] ;  /* 0x00006c00ff0477ac */ /* 0x000e2c0008000800 */
[----:B------:R-:W1:Y:S01]  /*0030*/  LDC.64 R4, c[0x0][0x390] ;  /* 0x0000e400ff047b82 */ /* 0x000e620000000a00 */
[----:B------:R-:W0:Y:S07]  /*0040*/  S2R R0, SR_TID.X ;  /* 0x0000000000007919 */ /* 0x000e2e0000002100 */
[----:B------:R-:W2:Y:S01]  /*0050*/  LDC.64 R2, c[0x0][0x388] ;  /* 0x0000e200ff027b82 */ /* 0x000ea20000000a00 */
[----:B0-----:R-:W-:Y:S01]  /*0060*/  IMAD R15, R15, UR4, R0 ;  /* 0x000000040f0f7c24 */ /* 0x001fe2000f8e0200 */
[----:B------:R-:W0:Y:S03]  /*0070*/  LDCU.64 UR4, c[0x0][0x358] ;  /* 0x00006b00ff0477ac */ /* 0x000e260008000a00 */
[----:B------:R-:W-:-:S05]  /*0080*/  IMAD.HI R0, R15, 0x66666667, RZ ;  /* 0x666666670f007827 */ /* 0x000fca00078e02ff */
[----:B------:R-:W-:-:S04]  /*0090*/  SHF.R.U32.HI R7, RZ, 0x1f, R0 ;  /* 0x0000001fff077819 */ /* 0x000fc80000011600 */
[----:B------:R-:W-:-:S05]  /*00a0*/  LEA.HI.SX32 R7, R0, R7, 0x1e ;  /* 0x0000000700077211 */ /* 0x000fca00078ff2ff */
[----:B------:R-:W-:-:S04]  /*00b0*/  IMAD R0, R7, 0xa, RZ ;  /* 0x0000000a07007824 */ /* 0x000fc800078e02ff */
[----:B--2---:R-:W-:Y:S01]  /*00c0*/  IMAD.WIDE R2, R0, 0x4, R2 ;  /* 0x0000000400027825 */ /* 0x004fe200078e0202 */
[----:B------:R-:W-:-:S04]  /*00d0*/  IADD3 R11, PT, PT, R15, -R0, RZ ;  /* 0x800000000f0b7210 */ /* 0x000fc80007ffe0ff */
[C---:B------:R-:W-:Y:S01]  /*00e0*/  IADD3 R13, PT, PT, R11.reuse, 0xa, RZ ;  /* 0x0000000a0b0d7810 */ /* 0x040fe20007ffe0ff */
[C-C-:B-1----:R-:W-:Y:S01]  /*00f0*/  IMAD.WIDE R6, R11.reuse, 0x4, R4.reuse ;  /* 0x000000040b067825 */ /* 0x142fe200078e0204 */
[----:B------:R-:W-:Y:S01]  /*0100*/  IADD3 R23, PT, PT, R11, 0x14, RZ ;  /* 0x000000140b177810 */ /* 0x000fe20007ffe0ff */
[----:B0-----:R-:W2:Y:S02]  /*0110*/  LDG.E R17, desc[UR4][R2.64] ;  /* 0x0000000402117981 */ /* 0x001ea4000c1e1900 */
[--C-:B------:R-:W-:Y:S02]  /*0120*/  IMAD.WIDE.U32 R12, R13, 0x4, R4.reuse ;  /* 0x000000040d0c7825 */ /* 0x100fe400078e0004 */
[----:B------:R0:W2:Y:S01]  /*0130*/  LDG.E R14, desc[UR4][R6.64] ;  /* 0x00000004060e7981 */ /* 0x0000a2000c1e1900 */
[----:B------:R-:W-:Y:S01]  /*0140*/  IADD3 R9, PT, PT, R11, 0x1e, RZ ;  /* 0x0000001e0b097810 */ /* 0x000fe20007ffe0ff */
[----:B------:R-:W-:Y:S02]  /*0150*/  IMAD.WIDE.U32 R22, R23, 0x4, R4 ;  /* 0x0000000417167825 */ /* 0x000fe400078e0004 */
[----:B------:R1:W3:Y:S01]  /*0160*/  LDG.E R25, desc[UR4][R12.64] ;  /* 0x000000040c197981 */ /* 0x0002e2000c1e1900 */
[----:B------:R-:W-:-:S03]  /*0170*/  IADD3 R29, PT, PT, R11, 0x28, RZ ;  /* 0x000000280b1d7810 */ /* 0x000fc60007ffe0ff */
[----:B------:R-:W3:Y:S01]  /*0180*/  LDG.E R20, desc[UR4][R2.64+0x4] ;  /* 0x0000040402147981 */ /* 0x000ee2000c1e1900 */
[--C-:B------:R-:W-:Y:S01]  /*0190*/  IMAD.WIDE.U32 R8, R9, 0x4, R4.reuse ;  /* 0x0000000409087825 */ /* 0x100fe200078e0004 */
[----:B------:R-:W-:Y:S02]  /*01a0*/  IADD3 R19, PT, PT, R11, 0x32, RZ ;  /* 0x000000320b137810 */ /* 0x000fe40007ffe0ff */
[----:B------:R-:W4:Y:S01]  /*01b0*/  LDG.E R23, desc[UR4][R22.64] ;  /* 0x0000000416177981 */ /* 0x000f22000c1e1900 */
[----:B------:R-:W-:-:S03]  /*01c0*/  IMAD.WIDE.U32 R28, R29, 0x4, R4 ;  /* 0x000000041d1c7825 */ /* 0x000fc600078e0004 */
[----:B------:R-:W4:Y:S01]  /*01d0*/  LDG.E R18, desc[UR4][R2.64+0x8] ;  /* 0x0000080402127981 */ /* 0x000f22000c1e1900 */
[----:B0-----:R-:W-:Y:S01]  /*01e0*/  IADD3 R7, PT, PT, R11, 0x3c, RZ ;  /* 0x0000003c0b077810 */ /* 0x001fe20007ffe0ff */
[--C-:B-1----:R-:W-:Y:S02]  /*01f0*/  IMAD.WIDE.U32 R12, R19, 0x4, R4.reuse ;  /* 0x00000004130c7825 */ /* 0x102fe400078e0004 */
[----:B------:R0:W5:Y:S04]  /*0200*/  LDG.E R0, desc[UR4][R8.64] ;  /* 0x0000000408007981 */ /* 0x000168000c1e1900 */
[----:B------:R-:W5:Y:S01]  /*0210*/  LDG.E R21, desc[UR4][R2.64+0xc] ;  /* 0x00000c0402157981 */ /* 0x000f62000c1e1900 */
[----:B------:R-:W-:Y:S01]  /*0220*/  IADD3 R27, PT, PT, R11, 0x46, RZ ;  /* 0x000000460b1b7810 */ /* 0x000fe20007ffe0ff */
[----:B------:R-:W-:-:S02]  /*0230*/  IMAD.WIDE.U32 R6, R7, 0x4, R4 ;  /* 0x0000000407067825 */ /* 0x000fc400078e0004 */
[----:B------:R1:W5:Y:S04]  /*0240*/  LDG.E R19, desc[UR4][R28.64] ;  /* 0x000000041c137981 */ /* 0x000368000c1e1900 */
[----:B------:R-:W5:Y:S01]  /*0250*/  LDG.E R16, desc[UR4][R2.64+0x10] ;  /* 0x0000100402107981 */ /* 0x000f62000c1e1900 */
[----:B------:R-:W-:Y:S01]  /*0260*/  IADD3 R10, PT, PT, R11, 0x50, RZ ;  /* 0x000000500b0a7810 */ /* 0x000fe20007ffe0ff */
[----:B0-----:R-:W-:Y:S02]  /*0270*/  IMAD.WIDE.U32 R8, R27, 0x4, R4 ;  /* 0x000000041b087825 */ /* 0x001fe400078e0004 */
[----:B------:R-:W5:Y:S01]  /*0280*/  LDG.E R13, desc[UR4][R12.64] ;  /* 0x000000040c0d7981 */ /* 0x000f62000c1e1900 */
[----:B------:R-:W-:-:S03]  /*0290*/  IADD3 R26, PT, PT, R11, 0x5a, RZ ;  /* 0x0000005a0b1a7810 */ /* 0x000fc60007ffe0ff */
[----:B------:R-:W5:Y:S01]  /*02a0*/  LDG.E R22, desc[UR4][R2.64+0x14] ;  /* 0x0000140402167981 */ /* 0x000f62000c1e1900 */
[--C-:B------:R-:W-:Y:S01]  /*02b0*/  IMAD.WIDE.U32 R10, R10, 0x4, R4.reuse ;  /* 0x000000040a0a7825 */ /* 0x100fe200078e0004 */
[----:B-1----:R-:W0:Y:S02]  /*02c0*/  LDC.64 R28, c[0x0][0x380] ;  /* 0x0000e000ff1c7b82 */ /* 0x002e240000000a00 */
[----:B------:R-:W5:Y:S04]  /*02d0*/  LDG.E R6, desc[UR4][R6.64] ;  /* 0x0000000406067981 */ /* 0x000f68000c1e1900 */
[----:B------:R-:W5:Y:S01]  /*02e0*/  LDG.E R27, desc[UR4][R2.64+0x18] ;  /* 0x00001804021b7981 */ /* 0x000f62000c1e1900 */
[----:B------:R-:W-:-:S03]  /*02f0*/  IMAD.WIDE.U32 R4, R26, 0x4, R4 ;  /* 0x000000041a047825 */ /* 0x000fc600078e0004 */
[----:B------:R-:W5:Y:S04]  /*0300*/  LDG.E R9, desc[UR4][R8.64] ;  /* 0x0000000408097981 */ /* 0x000f68000c1e1900 */
[----:B------:R-:W5:Y:S04]  /*0310*/  LDG.E R24, desc[UR4][R2.64+0x1c] ;  /* 0x00001c0402187981 */ /* 0x000f68000c1e1900 */
[----:B------:R-:W5:Y:S04]  /*0320*/  LDG.E R11, desc[UR4][R10.64] ;  /* 0x000000040a0b7981 */ /* 0x000f68000c1e1900 */
[----:B------:R-:W5:Y:S04]  /*0330*/  LDG.E R26, desc[UR4][R2.64+0x20] ;  /* 0x00002004021a7981 */ /* 0x000f68000c1e1900 */
[----:B------:R-:W5:Y:S04]  /*0340*/  LDG.E R12, desc[UR4][R2.64+0x24] ;  /* 0x00002404020c7981 */ /* 0x000f68000c1e1900 */
[----:B------:R-:W5:Y:S01]  /*0350*/  LDG.E R5, desc[UR4][R4.64] ;  /* 0x0000000404057981 */ /* 0x000f62000c1e1900 */
[----:B0-----:R-:W-:-:S04]  /*0360*/  IMAD.WIDE R28, R15, 0x4, R28 ;  /* 0x000000040f1c7825 */ /* 0x001fc800078e021c */
[----:B--2---:R-:W-:-:S04]  /*0370*/  IMAD R14, R17, R14, RZ ;  /* 0x0000000e110e7224 */ /* 0x004fc800078e02ff */
[----:B---3--:R-:W-:-:S04]  /*0380*/  IMAD R14, R20, R25, R14 ;  /* 0x00000019140e7224 */ /* 0x008fc800078e020e */
[----:B----4-:R-:W-:-:S04]  /*0390*/  IMAD R14, R18, R23, R14 ;  /* 0x00000017120e7224 */ /* 0x010fc800078e020e */
[----:B-----5:R-:W-:-:S04]  /*03a0*/  IMAD R0, R21, R0, R14 ;  /* 0x0000000015007224 */ /* 0x020fc800078e020e */
[----:B------:R-:W-:-:S04]  /*03b0*/  IMAD R0, R16, R19, R0 ;  /* 0x0000001310007224 */ /* 0x000fc800078e0200 */
[----:B------:R-:W-:-:S04]  /*03c0*/  IMAD R0, R22, R13, R0 ;  /* 0x0000000d16007224 */ /* 0x000fc800078e0200 */
[----:B------:R-:W-:-:S04]  /*03d0*/  IMAD R0, R27, R6, R0 ;  /* 0x000000061b007224 */ /* 0x000fc800078e0200 */
[----:B------:R-:W-:-:S04]  /*03e0*/  IMAD R0, R24, R9, R0 ;  /* 0x0000000918007224 */ /* 0x000fc800078e0200 */
[----:B------:R-:W-:-:S04]  /*03f0*/  IMAD R0, R26, R11, R0 ;  /* 0x0000000b1a007224 */ /* 0x000fc800078e0200 */
[----:B------:R-:W-:-:S05]  /*0400*/  IMAD R5, R12, R5, R0 ;  /* 0x000000050c057224 */ /* 0x000fca00078e0200 */
[----:B------:R-:W-:Y:S01]  /*0410*/  STG.E desc[UR4][R28.64], R5 ;  /* 0x000000051c007986 */ /* 0x000fe2000c101904 */
[----:B------:R-:W-:Y:S05]  /*0420*/  EXIT ;  /* 0x000000000000794d */ /* 0x000fea0003800000 */
.L_x_1:
        /* <DEDUP_REMOVED lines=13> */
.L_x_3:


//--------------------- .nv.shared._Z19cudaMatrixMulSharedPiS_S_ --------------------------
	.section	.nv.shared._Z19cudaMatrixMulSharedPiS_S_,"aw",@nobits
	.sectionflags	@""
	.align	4
.nv.shared._Z19cudaMatrixMulSharedPiS_S_:
	.zero		9216


//--------------------- .nv.shared.reserved.0     --------------------------
	.section	.nv.shared.reserved.0,"aw",@nobits
	.weak		__nv_reservedSMEM_offset_0_alias
	.size		__nv_reservedSMEM_offset_0_alias, 0, 64
	.other		__nv_reservedSMEM_offset_0_alias,@"STO_CUDA_RESERVED_SHARED STV_DEFAULT"
__nv_reservedSMEM_offset_0_alias:
	.zero		0
	.zero		64


//--------------------- .nv.constant0._Z19cudaMatrixMulSharedPiS_S_ --------------------------
	.section	.nv.constant0._Z19cudaMatrixMulSharedPiS_S_,"a",@progbits
	.sectionflags	@""
	.align	4
.nv.constant0._Z19cudaMatrixMulSharedPiS_S_:
	.zero		920


//--------------------- .nv.constant0._Z13cudaMatrixMulPiS_S_ --------------------------
	.section	.nv.constant0._Z13cudaMatrixMulPiS_S_,"a",@progbits
	.sectionflags	@""
	.align	4
.nv.constant0._Z13cudaMatrixMulPiS_S_:
	.zero		920


//--------------------- SYMBOLS --------------------------

	.type		.nv.reservedSmem.offset0,@object
	.size		.nv.reservedSmem.offset0,0x4
	.type		.nv.reservedSmem.cap,@object
	.size		.nv.reservedSmem.cap,0x4
